//
// Generated by NVIDIA NVVM Compiler
//
// Compiler Build ID: CL-36424714
// Cuda compilation tools, release 13.0, V13.0.88
// Based on NVVM 20.0.0
//

.version 9.0
.target sm_100
.address_size 64

	// .globl	_Z9vectorAddPiS_i

.visible .entry _Z9vectorAddPiS_i(
	.param .u64 .ptr .align 1 _Z9vectorAddPiS_i_param_0,
	.param .u64 .ptr .align 1 _Z9vectorAddPiS_i_param_1,
	.param .u32 _Z9vectorAddPiS_i_param_2
)
{
	.reg .pred 	%p<2>;
	.reg .b32 	%r<8>;
	.reg .b64 	%rd<8>;

	ld.param.u64 	%rd1, [_Z9vectorAddPiS_i_param_0];
	ld.param.u64 	%rd2, [_Z9vectorAddPiS_i_param_1];
	ld.param.u32 	%r2, [_Z9vectorAddPiS_i_param_2];
	mov.u32 	%r3, %ctaid.x;
	mov.u32 	%r4, %ntid.x;
	mov.u32 	%r5, %tid.x;
	mad.lo.s32 	%r1, %r3, %r4, %r5;
	setp.ge.s32 	%p1, %r1, %r2;
	@%p1 bra 	$L__BB0_2;
	cvta.to.global.u64 	%rd3, %rd1;
	cvta.to.global.u64 	%rd4, %rd2;
	mul.wide.s32 	%rd5, %r1, 4;
	add.s64 	%rd6, %rd3, %rd5;
	ld.global.u32 	%r6, [%rd6];
	add.s32 	%r7, %r6, 10;
	add.s64 	%rd7, %rd4, %rd5;
	st.global.u32 	[%rd7], %r7;
$L__BB0_2:
	ret;

}


// ===== COMPILED SASS (sm_100) =====

	.target	sm_100

	.elftype	@"ET_EXEC"


//--------------------- .note.nv.tkinfo           --------------------------
	.section	.note.nv.tkinfo,"",@"SHT_NOTE"
	.sectionflags	@"SHF_NOTE_NV_TKINFO"
	.tkinfo
        /*0018*/ 	.word	0x00000002
        /*0030*/ 	.string	""
        /*0030*/ 	.string	"ptxas"
        /*0030*/ 	.string	"Cuda compilation tools, release 13.0, V13.0.88"
        /*0030*/ 	.string	"Build cuda_13.0.r13.0/compiler.36424714_0"
        /*0030*/ 	.string	"-arch sm_100 -m 64 "



//--------------------- .note.nv.cuinfo           --------------------------
	.section	.note.nv.cuinfo,"",@"SHT_NOTE"
	.sectionflags	@"SHF_NOTE_NV_CUINFO"
        /*0018*/ 	.short	0x0002
        /*001a*/ 	.short	0x0064
        /*001c*/ 	.short	0x0082
	.zero		2


//--------------------- .nv.info                  --------------------------
	.section	.nv.info,"",@"SHT_CUDA_INFO"
	.align	4


	//----- nvinfo : EIATTR_REGCOUNT
	.align		4
        /*0000*/ 	.byte	0x04, 0x2f
        /*0002*/ 	.short	(.L_1 - .L_0)
	.align		4
.L_0:
        /*0004*/ 	.word	index@(_Z9vectorAddPiS_i)
        /*0008*/ 	.word	0x0000000a


	//----- nvinfo : EIATTR_FRAME_SIZE
	.align		4
.L_1:
        /*000c*/ 	.byte	0x04, 0x11
        /*000e*/ 	.short	(.L_3 - .L_2)
	.align		4
.L_2:
        /*0010*/ 	.word	index@(_Z9vectorAddPiS_i)
        /*0014*/ 	.word	0x00000000


	//----- nvinfo : EIATTR_MIN_STACK_SIZE
	.align		4
.L_3:
        /*0018*/ 	.byte	0x04, 0x12
        /*001a*/ 	.short	(.L_5 - .L_4)
	.align		4
.L_4:
        /*001c*/ 	.word	index@(_Z9vectorAddPiS_i)
        /*0020*/ 	.word	0x00000000
.L_5:


//--------------------- .nv.compat                --------------------------
	.section	.nv.compat,"",@"SHT_CUDA_COMPAT_INFO"
	.align	4
        /*0000*/ 	.byte	0x02, 0x09, 0x00, 0x00, 0x02, 0x02, 0x01, 0x00, 0x02, 0x05, 0x05, 0x00, 0x03, 0x07, 0x01, 0x01
        /*0010*/ 	.byte	0x02, 0x03, 0x00, 0x00, 0x02, 0x06, 0x01, 0x00, 0x04, 0x0b, 0x08, 0x00, 0x09, 0x00, 0x00, 0x00
        /*0020*/ 	.byte	0x00, 0x00, 0x00, 0x00


//--------------------- .nv.info._Z9vectorAddPiS_i --------------------------
	.section	.nv.info._Z9vectorAddPiS_i,"",@"SHT_CUDA_INFO"
	.sectionflags	@""
	.align	4


	//----- nvinfo : EIATTR_CUDA_API_VERSION
	.align		4
        /*0000*/ 	.byte	0x04, 0x37
        /*0002*/ 	.short	(.L_7 - .L_6)
.L_6:
        /*0004*/ 	.word	0x00000082


	//----- nvinfo : EIATTR_KPARAM_INFO
	.align		4
.L_7:
        /*0008*/ 	.byte	0x04, 0x17
        /*000a*/ 	.short	(.L_9 - .L_8)
.L_8:
        /*000c*/ 	.word	0x00000000
        /*0010*/ 	.short	0x0002
        /*0012*/ 	.short	0x0010
        /*0014*/ 	.byte	0x00, 0xf0, 0x11, 0x00


	//----- nvinfo : EIATTR_KPARAM_INFO
	.align		4
.L_9:
        /*0018*/ 	.byte	0x04, 0x17
        /*001a*/ 	.short	(.L_11 - .L_10)
.L_10:
        /*001c*/ 	.word	0x00000000
        /*0020*/ 	.short	0x0001
        /*0022*/ 	.short	0x0008
        /*0024*/ 	.byte	0x00, 0xf5, 0x21, 0x00


	//----- nvinfo : EIATTR_KPARAM_INFO
	.align		4
.L_11:
        /*0028*/ 	.byte	0x04, 0x17
        /*002a*/ 	.short	(.L_13 - .L_12)
.L_12:
        /*002c*/ 	.word	0x00000000
        /*0030*/ 	.short	0x0000
        /*0032*/ 	.short	0x0000
        /*0034*/ 	.byte	0x00, 0xf5, 0x21, 0x00


	//----- nvinfo : EIATTR_SPARSE_MMA_MASK
	.align		4
.L_13:
        /*0038*/ 	.byte	0x03, 0x50
        /*003a*/ 	.short	0x0000


	//----- nvinfo : EIATTR_MAXREG_COUNT
	.align		4
        /*003c*/ 	.byte	0x03, 0x1b
        /*003e*/ 	.short	0x00ff


	//----- nvinfo : EIATTR_MERCURY_ISA_VERSION
	.align		4
        /*0040*/ 	.byte	0x03, 0x5f
        /*0042*/ 	.short	0x0101


	//----- nvinfo : EIATTR_VRC_CTA_INIT_COUNT
	.align		4
        /*0044*/ 	.byte	0x02, 0x4a
	.zero		1
	.zero		1


	//----- nvinfo : EIATTR_EXIT_INSTR_OFFSETS
	.align		4
        /*0048*/ 	.byte	0x04, 0x1c
        /*004a*/ 	.short	(.L_15 - .L_14)


	//   ....[0]....
.L_14:
        /*004c*/ 	.word	0x00000070


	//   ....[1]....
        /*0050*/ 	.word	0x00000100


	//----- nvinfo : EIATTR_CBANK_PARAM_SIZE
	.align		4
.L_15:
        /*0054*/ 	.byte	0x03, 0x19
        /*0056*/ 	.short	0x0014


	//----- nvinfo : EIATTR_PARAM_CBANK
	.align		4
        /*0058*/ 	.byte	0x04, 0x0a
        /*005a*/ 	.short	(.L_17 - .L_16)
	.align		4
.L_16:
        /*005c*/ 	.word	index@(.nv.constant0._Z9vectorAddPiS_i)
        /*0060*/ 	.short	0x0380
        /*0062*/ 	.short	0x0014


	//----- nvinfo : EIATTR_SW_WAR
	.align		4
.L_17:
        /*0064*/ 	.byte	0x04, 0x36
        /*0066*/ 	.short	(.L_19 - .L_18)
.L_18:
        /*0068*/ 	.word	0x00000008
.L_19:


//--------------------- .nv.callgraph             --------------------------
	.section	.nv.callgraph,"",@"SHT_CUDA_CALLGRAPH"
	.align	4
	.sectionentsize	8
	.align		4
        /*0000*/ 	.word	0x00000000
	.align		4
        /*0004*/ 	.word	0xffffffff
	.align		4
        /*0008*/ 	.word	0x00000000
	.align		4
        /*000c*/ 	.word	0xfffffffe
	.align		4
        /*0010*/ 	.word	0x00000000
	.align		4
        /*0014*/ 	.word	0xfffffffd
	.align		4
        /*0018*/ 	.word	0x00000000
	.align		4
        /*001c*/ 	.word	0xfffffffc


//--------------------- .text._Z9vectorAddPiS_i   --------------------------
	.section	.text._Z9vectorAddPiS_i,"ax",@progbits
	.align	128
        .global         _Z9vectorAddPiS_i
        .type           _Z9vectorAddPiS_i,@function
        .size           _Z9vectorAddPiS_i,(.L_x_1 - _Z9vectorAddPiS_i)
        .other          _Z9vectorAddPiS_i,@"STO_CUDA_ENTRY STV_DEFAULT"
_Z9vectorAddPiS_i:
.text._Z9vectorAddPiS_i:
[----:B------:R-:W-:Y:S01]  /*0000*/  LDC R1, c[0x0][0x37c] ;  /* 0x0000df00ff017b82 */ /* 0x000fe20000000800 */
[----:B------:R-:W0:Y:S07]  /*0010*/  S2R R0, SR_TID.X ;  /* 0x0000000000007919 */ /* 0x000e2e0000002100 */
[----:B------:R-:W0:Y:S01]  /*0020*/  S2UR UR4, SR_CTAID.X ;  /* 0x00000000000479c3 */ /* 0x000e220000002500 */
[----:B------:R-:W1:Y:S07]  /*0030*/  LDCU UR5, c[0x0][0x390] ;  /* 0x00007200ff0577ac */ /* 0x000e6e0008000800 */
[----:B------:R-:W0:Y:S02]  /*0040*/  LDC R7, c[0x0][0x360] ;  /* 0x0000d800ff077b82 */ /* 0x000e240000000800 */
[----:B0-----:R-:W-:-:S05]  /*0050*/  IMAD R7, R7, UR4, R0 ;  /* 0x0000000407077c24 */ /* 0x001fca000f8e0200 */
[----:B-1----:R-:W-:-:S13]  /*0060*/  ISETP.GE.AND P0, PT, R7, UR5, PT ;  /* 0x0000000507007c0c */ /* 0x002fda000bf06270 */
[----:B------:R-:W-:Y:S05]  /*0070*/  @P0 EXIT ;  /* 0x000000000000094d */ /* 0x000fea0003800000 */
[----:B------:R-:W0:Y:S01]  /*0080*/  LDC.64 R2, c[0x0][0x380] ;  /* 0x0000e000ff027b82 */ /* 0x000e220000000a00 */
[----:B------:R-:W1:Y:S07]  /*0090*/  LDCU.64 UR4, c[0x0][0x358] ;  /* 0x00006b00ff0477ac */ /* 0x000e6e0008000a00 */
[----:B------:R-:W2:Y:S01]  /*00a0*/  LDC.64 R4, c[0x0][0x388] ;  /* 0x0000e200ff047b82 */ /* 0x000ea20000000a00 */
[----:B0-----:R-:W-:-:S06]  /*00b0*/  IMAD.WIDE R2, R7, 0x4, R2 ;  /* 0x0000000407027825 */ /* 0x001fcc00078e0202 */
[----:B-1----:R-:W3:Y:S01]  /*00c0*/  LDG.E R2, desc[UR4][R2.64] ;  /* 0x0000000402027981 */ /* 0x002ee2000c1e1900 */
[----:B--2---:R-:W-:Y:S01]  /*00d0*/  IMAD.WIDE R4, R7, 0x4, R4 ;  /* 0x0000000407047825 */ /* 0x004fe200078e0204 */
[----:B---3--:R-:W-:-:S05]  /*00e0*/  IADD3 R7, PT, PT, R2, 0xa, RZ ;  /* 0x0000000a02077810 */ /* 0x008fca0007ffe0ff */
[----:B------:R-:W-:Y:S01]  /*00f0*/  STG.E desc[UR4][R4.64], R7 ;  /* 0x0000000704007986 */ /* 0x000fe2000c101904 */
[----:B------:R-:W-:Y:S05]  /*0100*/  EXIT ;  /* 0x000000000000794d */ /* 0x000fea0003800000 */
.L_x_0:
[----:B------:R-:W-:-:S00]  /*0110*/  BRA `(.L_x_0) ;  /* 0xfffffffc00fc7947 */ /* 0x000fc0000383ffff */
[----:B------:R-:W-:-:S00]  /*0120*/  NOP ;  /* 0x0000000000007918 */ /* 0x000fc00000000000 */
        /* <DEDUP_REMOVED lines=13> */
.L_x_1:


//--------------------- .nv.shared.reserved.0     --------------------------
	.section	.nv.shared.reserved.0,"aw",@nobits
	.weak		__nv_reservedSMEM_offset_0_alias
	.size		__nv_reservedSMEM_offset_0_alias, 0, 64
	.other		__nv_reservedSMEM_offset_0_alias,@"STO_CUDA_RESERVED_SHARED STV_DEFAULT"
__nv_reservedSMEM_offset_0_alias:
	.zero		0
	.zero		64


//--------------------- .nv.constant0._Z9vectorAddPiS_i --------------------------
	.section	.nv.constant0._Z9vectorAddPiS_i,"a",@progbits
	.sectionflags	@""
	.align	4
.nv.constant0._Z9vectorAddPiS_i:
	.zero		916


//--------------------- SYMBOLS --------------------------

	.type		.nv.reservedSmem.offset0,@object
	.size		.nv.reservedSmem.offset0,0x4
